	.headerflags	@"EF_CUDA_TEXMODE_UNIFIED EF_CUDA_64BIT_ADDRESS EF_CUDA_ACCELERATORS EF_CUDA_SM90 EF_CUDA_VIRTUAL_SM(EF_CUDA_SM90)"
	.elftype	@"ET_EXEC"


//--------------------- .nv.info                  --------------------------
	.section	.nv.info,"",@"SHT_CUDA_INFO"
	.align	4


	//----- nvinfo : EIATTR_REGCOUNT
	.align		4
        /*0000*/ 	.byte	0x04, 0x2f
        /*0002*/ 	.short	(.L_2 - .L_1)
	.align		4
.L_1:
        /*0004*/ 	.word	index@(triton_poi_fused_add_mul_pow_sqrt_tanh_7)
        /*0008*/ 	.word	0x0000000d


	//----- nvinfo : EIATTR_MIN_STACK_SIZE
	.align		4
.L_2:
        /*000c*/ 	.byte	0x04, 0x12
        /*000e*/ 	.short	(.L_4 - .L_3)
	.align		4
.L_3:
        /*0010*/ 	.word	index@(triton_poi_fused_add_mul_pow_sqrt_tanh_7)
        /*0014*/ 	.word	0x00000000


	//----- nvinfo : EIATTR_FRAME_SIZE
	.align		4
.L_4:
        /*0018*/ 	.byte	0x04, 0x11
        /*001a*/ 	.short	(.L_6 - .L_5)
	.align		4
.L_5:
        /*001c*/ 	.word	index@(triton_poi_fused_add_mul_pow_sqrt_tanh_7)
        /*0020*/ 	.word	0x00000000


	//----- nvinfo : EIATTR_MIN_STACK_SIZE
	.align		4
.L_6:
        /*0024*/ 	.byte	0x04, 0x12
        /*0026*/ 	.short	(.L_8 - .L_7)
	.align		4
.L_7:
        /*0028*/ 	.word	index@(triton_poi_fused_add_mul_pow_sqrt_tanh_7)
        /*002c*/ 	.word	0x00000000
.L_8:


//--------------------- .nv.info.triton_poi_fused_add_mul_pow_sqrt_tanh_7 --------------------------
	.section	.nv.info.triton_poi_fused_add_mul_pow_sqrt_tanh_7,"",@"SHT_CUDA_INFO"
	.sectionflags	@""
	.align	4


	//----- nvinfo : EIATTR_CUDA_API_VERSION
	.align		4
        /*0000*/ 	.byte	0x04, 0x37
        /*0002*/ 	.short	(.L_10 - .L_9)
.L_9:
        /*0004*/ 	.word	0x0000007c


	//----- nvinfo : EIATTR_KPARAM_INFO
	.align		4
.L_10:
        /*0008*/ 	.byte	0x04, 0x17
        /*000a*/ 	.short	(.L_12 - .L_11)
.L_11:
        /*000c*/ 	.word	0x00000000
        /*0010*/ 	.short	0x0002
        /*0012*/ 	.short	0x0010
        /*0014*/ 	.byte	0x00, 0xf0, 0x11, 0x00


	//----- nvinfo : EIATTR_KPARAM_INFO
	.align		4
.L_12:
        /*0018*/ 	.byte	0x04, 0x17
        /*001a*/ 	.short	(.L_14 - .L_13)
.L_13:
        /*001c*/ 	.word	0x00000000
        /*0020*/ 	.short	0x0001
        /*0022*/ 	.short	0x0008
        /*0024*/ 	.byte	0x00, 0xf4, 0x21, 0x00


	//----- nvinfo : EIATTR_KPARAM_INFO
	.align		4
.L_14:
        /*0028*/ 	.byte	0x04, 0x17
        /*002a*/ 	.short	(.L_16 - .L_15)
.L_15:
        /*002c*/ 	.word	0x00000000
        /*0030*/ 	.short	0x0000
        /*0032*/ 	.short	0x0000
        /*0034*/ 	.byte	0x00, 0xf4, 0x21, 0x00


	//----- nvinfo : EIATTR_SPARSE_MMA_MASK
	.align		4
.L_16:
        /*0038*/ 	.byte	0x03, 0x50
        /*003a*/ 	.short	0x0000


	//----- nvinfo : EIATTR_MAXREG_COUNT
	.align		4
        /*003c*/ 	.byte	0x03, 0x1b
        /*003e*/ 	.short	0x00ff


	//----- nvinfo : EIATTR_EXIT_INSTR_OFFSETS
	.align		4
        /*0040*/ 	.byte	0x04, 0x1c
        /*0042*/ 	.short	(.L_18 - .L_17)


	//   ....[0]....
.L_17:
        /*0044*/ 	.word	0x00000490


	//----- nvinfo : EIATTR_REQNTID
	.align		4
.L_18:
        /*0048*/ 	.byte	0x04, 0x10
        /*004a*/ 	.short	(.L_20 - .L_19)
.L_19:
        /*004c*/ 	.word	0x00000100
        /*0050*/ 	.word	0x00000001
        /*0054*/ 	.word	0x00000001


	//----- nvinfo : EIATTR_CRS_STACK_SIZE
	.align		4
.L_20:
        /*0058*/ 	.byte	0x04, 0x1e
        /*005a*/ 	.short	(.L_22 - .L_21)
.L_21:
        /*005c*/ 	.word	0x00000000


	//----- nvinfo : EIATTR_CBANK_PARAM_SIZE
	.align		4
.L_22:
        /*0060*/ 	.byte	0x03, 0x19
        /*0062*/ 	.short	0x0014


	//----- nvinfo : EIATTR_PARAM_CBANK
	.align		4
        /*0064*/ 	.byte	0x04, 0x0a
        /*0066*/ 	.short	(.L_24 - .L_23)
	.align		4
.L_23:
        /*0068*/ 	.word	index@(.nv.constant0.triton_poi_fused_add_mul_pow_sqrt_tanh_7)
        /*006c*/ 	.short	0x0210
        /*006e*/ 	.short	0x0014


	//----- nvinfo : EIATTR_SW_WAR
	.align		4
.L_24:
        /*0070*/ 	.byte	0x04, 0x36
        /*0072*/ 	.short	(.L_26 - .L_25)
.L_25:
        /*0074*/ 	.word	0x00000008
.L_26:


//--------------------- .nv.callgraph             --------------------------
	.section	.nv.callgraph,"",@"SHT_CUDA_CALLGRAPH"
	.align	4
	.sectionentsize	8
	.align		4
        /*0000*/ 	.word	0x00000000
	.align		4
        /*0004*/ 	.word	0xffffffff
	.align		4
        /*0008*/ 	.word	0x00000000
	.align		4
        /*000c*/ 	.word	0xfffffffe
	.align		4
        /*0010*/ 	.word	0x00000000
	.align		4
        /*0014*/ 	.word	0xfffffffd
	.align		4
        /*0018*/ 	.word	0x00000000
	.align		4
        /*001c*/ 	.word	0xfffffffc


//--------------------- .nv.constant4             --------------------------
	.section	.nv.constant4,"a",@progbits
	.align	8
	.align		8
.nv.constant4:
        /*0000*/ 	.dword	_$_str


//--------------------- .text.triton_poi_fused_add_mul_pow_sqrt_tanh_7 --------------------------
	.section	.text.triton_poi_fused_add_mul_pow_sqrt_tanh_7,"ax",@progbits
	.align	128
        .global         triton_poi_fused_add_mul_pow_sqrt_tanh_7
        .type           triton_poi_fused_add_mul_pow_sqrt_tanh_7,@function
        .size           triton_poi_fused_add_mul_pow_sqrt_tanh_7,(.L_x_7 - triton_poi_fused_add_mul_pow_sqrt_tanh_7)
        .other          triton_poi_fused_add_mul_pow_sqrt_tanh_7,@"STO_CUDA_ENTRY STV_DEFAULT"
triton_poi_fused_add_mul_pow_sqrt_tanh_7:
.text.triton_poi_fused_add_mul_pow_sqrt_tanh_7:
[----:B------:R-:W0:Y:S02]  /*0000*/  LDC R1, c[0x0][0x28] ;  /* 0x00000a00ff017b82 */ /* 0x000e240000000800 */
[----:B------:R-:W1:Y:S01]  /*0010*/  S2R R0, SR_TID.X ;  /* 0x0000000000007919 */ /* 0x000e620000002100 */
[----:B------:R-:W2:Y:S01]  /*0020*/  LDC.64 R2, c[0x0][0x210] ;  /* 0x00008400ff027b82 */ /* 0x000ea20000000a00 */
[----:B------:R-:W-:Y:S01]  /*0030*/  ULDC.64 UR4, c[0x0][0x208] ;  /* 0x0000820000047ab9 */ /* 0x000fe20000000a00 */
[----:B------:R-:W3:Y:S01]  /*0040*/  S2R R5, SR_CTAID.X ;  /* 0x0000000000057919 */ /* 0x000ee20000002500 */
[----:B-1----:R-:W-:-:S04]  /*0050*/  SHF.L.U32 R0, R0, 0x1, RZ ;  /* 0x0000000100007819 */ /* 0x002fc800000006ff */
[----:B------:R-:W-:-:S04]  /*0060*/  LOP3.LUT R0, R0, 0x1fe, RZ, 0xc0, !PT ;  /* 0x000001fe00007812 */ /* 0x000fc800078ec0ff */
[----:B---3--:R-:W-:-:S05]  /*0070*/  LEA R4, R5, R0, 0x9 ;  /* 0x0000000005047211 */ /* 0x008fca00078e48ff */
[----:B--2---:R-:W-:-:S06]  /*0080*/  IMAD.WIDE R2, R4, 0x4, R2 ;  /* 0x0000000404027825 */ /* 0x004fcc00078e0202 */
[----:B------:R-:W2:Y:S01]  /*0090*/  LDG.E.64 R2, desc[UR4][R2.64] ;  /* 0x0000000402027981 */ /* 0x000ea2000c1e1b00 */
[----:B------:R-:W-:Y:S01]  /*00a0*/  BSSY B0, `(.L_x_0) ;  /* 0x000001d000007945 */ /* 0x000fe20003800000 */
[----:B--2---:R-:W-:Y:S01]  /*00b0*/  FMUL R5, R2, R2 ;  /* 0x0000000202057220 */ /* 0x004fe20000400000 */
[----:B------:R-:W-:-:S03]  /*00c0*/  FMUL R0, R3, R3 ;  /* 0x0000000303007220 */ /* 0x000fc60000400000 */
[----:B------:R-:W-:Y:S01]  /*00d0*/  FMUL R5, R2, R5 ;  /* 0x0000000502057220 */ /* 0x000fe20000400000 */
[----:B------:R-:W-:-:S03]  /*00e0*/  FMUL R0, R3, R0 ;  /* 0x0000000003007220 */ /* 0x000fc60000400000 */
[----:B------:R-:W-:Y:S01]  /*00f0*/  FFMA R5, R5, 0.044714998453855514526, R2 ;  /* 0x3d37271305057823 */ /* 0x000fe20000000002 */
[----:B------:R-:W-:-:S03]  /*0100*/  FFMA R0, R0, 0.044714998453855514526, R3 ;  /* 0x3d37271300007823 */ /* 0x000fc60000000003 */
[----:B------:R-:W-:Y:S01]  /*0110*/  FMUL R6, R5, 0.79788458347320556641 ;  /* 0x3f4c422a05067820 */ /* 0x000fe20000400000 */
[----:B------:R-:W-:-:S03]  /*0120*/  FMUL R5, R0, 0.79788458347320556641 ;  /* 0x3f4c422a00057820 */ /* 0x000fc60000400000 */
[----:B------:R-:W-:-:S05]  /*0130*/  FADD.FTZ R7, |R6|, -RZ ;  /* 0x800000ff06077221 */ /* 0x000fca0000010200 */
[----:B------:R-:W-:-:S13]  /*0140*/  FSETP.GE.AND P0, PT, R7, 0.60000002384185791016, PT ;  /* 0x3f19999a0700780b */ /* 0x000fda0003f06000 */
[----:B------:R-:W-:Y:S05]  /*0150*/  @!P0 BRA `(.L_x_1) ;  /* 0x0000000000288947 */ /* 0x000fea0003800000 */
[C---:B------:R-:W-:Y:S01]  /*0160*/  FMUL R0, R7.reuse, 2.8853900432586669922 ;  /* 0x4038aa3b07007820 */ /* 0x040fe20000400000 */
[----:B------:R-:W-:Y:S01]  /*0170*/  HFMA2.MMA R9, -RZ, RZ, 1.875, 0 ;  /* 0x3f800000ff097435 */ /* 0x000fe200000001ff */
[----:B------:R-:W-:-:S04]  /*0180*/  FSETP.GE.AND P0, PT, R7, 9.010913848876953125, PT ;  /* 0x41102cb40700780b */ /* 0x000fc80003f06000 */
[----:B------:R-:W1:Y:S02]  /*0190*/  MUFU.EX2 R0, R0 ;  /* 0x0000000000007308 */ /* 0x000e640000000800 */
[----:B-1----:R-:W-:-:S06]  /*01a0*/  FADD R8, R0, 1 ;  /* 0x3f80000000087421 */ /* 0x002fcc0000000000 */
[----:B------:R-:W1:Y:S02]  /*01b0*/  MUFU.RCP R8, R8 ;  /* 0x0000000800087308 */ /* 0x000e640000001000 */
[----:B-1----:R-:W-:-:S05]  /*01c0*/  FFMA.FTZ R9, R8, -2, R9 ;  /* 0xc000000008097823 */ /* 0x002fca0000010009 */
[----:B------:R-:W-:-:S04]  /*01d0*/  FSEL R9, R9, 1, !P0 ;  /* 0x3f80000009097808 */ /* 0x000fc80004000000 */
[----:B------:R-:W-:Y:S01]  /*01e0*/  LOP3.LUT R6, R9, 0x80000000, R6, 0xf8, !PT ;  /* 0x8000000009067812 */ /* 0x000fe200078ef806 */
[----:B------:R-:W-:Y:S06]  /*01f0*/  BRA `(.L_x_2) ;  /* 0x00000000001c7947 */ /* 0x000fec0003800000 */
.L_x_1:
[----:B------:R-:W-:Y:S01]  /*0200*/  MOV R0, 0x3c80f082 ;  /* 0x3c80f08200007802 */ /* 0x000fe20000000f00 */
[----:B------:R-:W-:-:S04]  /*0210*/  FMUL R7, R6, R6 ;  /* 0x0000000606077220 */ /* 0x000fc80000400000 */
[----:B------:R-:W-:-:S04]  /*0220*/  FFMA.FTZ R0, R7, R0, -0.052303962409496307373 ;  /* 0xbd563cae07007423 */ /* 0x000fc80000010000 */
[----:B------:R-:W-:-:S04]  /*0230*/  FFMA.FTZ R0, R7, R0, 0.1331529766321182251 ;  /* 0x3e08594107007423 */ /* 0x000fc80000010000 */
[----:B------:R-:W-:-:S04]  /*0240*/  FFMA.FTZ R0, R7, R0, -0.33332768082618713379 ;  /* 0xbeaaa9ed07007423 */ /* 0x000fc80000010000 */
[----:B------:R-:W-:-:S04]  /*0250*/  FFMA.FTZ R7, R7, R0, RZ ;  /* 0x0000000007077223 */ /* 0x000fc800000100ff */
[----:B------:R-:W-:-:S07]  /*0260*/  FFMA.FTZ R6, R6, R7, R6 ;  /* 0x0000000706067223 */ /* 0x000fce0000010006 */
.L_x_2:
[----:B------:R-:W-:Y:S05]  /*0270*/  BSYNC B0 ;  /* 0x0000000000007941 */ /* 0x000fea0003800000 */
.L_x_0:
[----:B------:R-:W-:Y:S01]  /*0280*/  FADD.FTZ R10, |R5|, -RZ ;  /* 0x800000ff050a7221 */ /* 0x000fe20000010200 */
[----:B------:R-:W-:Y:S01]  /*0290*/  BSSY B0, `(.L_x_3) ;  /* 0x0000015000007945 */ /* 0x000fe20003800000 */
[----:B------:R-:W-:-:S03]  /*02a0*/  SHF.R.S32.HI R9, RZ, 0x1f, R4 ;  /* 0x0000001fff097819 */ /* 0x000fc60000011404 */
        /* <DEDUP_REMOVED lines=12> */
.L_x_4:
[----:B------:R-:W-:Y:S01]  /*0370*/  MOV R0, 0x3c80f082 ;  /* 0x3c80f08200007802 */ /* 0x000fe20000000f00 */
[----:B------:R-:W-:-:S04]  /*0380*/  FMUL R7, R5, R5 ;  /* 0x0000000505077220 */ /* 0x000fc80000400000 */
[----:B------:R-:W-:-:S04]  /*0390*/  FFMA.FTZ R0, R7, R0, -0.052303962409496307373 ;  /* 0xbd563cae07007423 */ /* 0x000fc80000010000 */
[----:B------:R-:W-:-:S04]  /*03a0*/  FFMA.FTZ R0, R7, R0, 0.1331529766321182251 ;  /* 0x3e08594107007423 */ /* 0x000fc80000010000 */
[----:B------:R-:W-:-:S04]  /*03b0*/  FFMA.FTZ R0, R7, R0, -0.33332768082618713379 ;  /* 0xbeaaa9ed07007423 */ /* 0x000fc80000010000 */
[----:B------:R-:W-:-:S04]  /*03c0*/  FFMA.FTZ R0, R7, R0, RZ ;  /* 0x0000000007007223 */ /* 0x000fc800000100ff */
[----:B------:R-:W-:-:S07]  /*03d0*/  FFMA.FTZ R5, R5, R0, R5 ;  /* 0x0000000005057223 */ /* 0x000fce0000010005 */
.L_x_5:
[----:B------:R-:W-:Y:S05]  /*03e0*/  BSYNC B0 ;  /* 0x0000000000007941 */ /* 0x000fea0003800000 */
.L_x_3:
[----:B------:R-:W-:Y:S01]  /*03f0*/  ULDC.64 UR6, c[0x0][0x218] ;  /* 0x0000860000067ab9 */ /* 0x000fe20000000a00 */
[----:B------:R-:W-:Y:S01]  /*0400*/  FMUL R7, R2, 0.5 ;  /* 0x3f00000002077820 */ /* 0x000fe20000400000 */
[----:B------:R-:W-:Y:S01]  /*0410*/  LEA R2, P0, R4, UR6, 0x2 ;  /* 0x0000000604027c11 */ /* 0x000fe2000f8010ff */
[----:B------:R-:W-:Y:S01]  /*0420*/  FMUL R0, R3, 0.5 ;  /* 0x3f00000003007820 */ /* 0x000fe20000400000 */
[----:B------:R-:W-:Y:S01]  /*0430*/  FADD R6, R6, 1 ;  /* 0x3f80000006067421 */ /* 0x000fe20000000000 */
[----:B------:R-:W-:Y:S01]  /*0440*/  FADD R5, R5, 1 ;  /* 0x3f80000005057421 */ /* 0x000fe20000000000 */
[----:B------:R-:W-:Y:S02]  /*0450*/  LEA.HI.X R3, R4, UR7, R9, 0x2, P0 ;  /* 0x0000000704037c11 */ /* 0x000fe400080f1409 */
[----:B------:R-:W-:Y:S01]  /*0460*/  FMUL R4, R7, R6 ;  /* 0x0000000607047220 */ /* 0x000fe20000400000 */
[----:B------:R-:W-:-:S05]  /*0470*/  FMUL R5, R0, R5 ;  /* 0x0000000500057220 */ /* 0x000fca0000400000 */
[----:B------:R-:W-:Y:S01]  /*0480*/  STG.E.64 desc[UR4][R2.64], R4 ;  /* 0x0000000402007986 */ /* 0x000fe2000c101b04 */
[----:B------:R-:W-:Y:S05]  /*0490*/  EXIT ;  /* 0x000000000000794d */ /* 0x000fea0003800000 */
.L_x_6:
[----:B------:R-:W-:-:S00]  /*04a0*/  BRA `(.L_x_6) ;  /* 0xfffffffc00fc7947 */ /* 0x000fc0000383ffff */
[----:B------:R-:W-:-:S00]  /*04b0*/  NOP ;  /* 0x0000000000007918 */ /* 0x000fc00000000000 */
        /* <DEDUP_REMOVED lines=12> */
.L_x_7:


//--------------------- .nv.global.init           --------------------------
	.section	.nv.global.init,"aw",@progbits
.nv.global.init:
	.type		_$_str,@object
	.size		_$_str,(.L_0 - _$_str)
_$_str:
        /*0000*/ 	.byte	0x5f, 0x5f, 0x43, 0x55, 0x44, 0x41, 0x5f, 0x46, 0x54, 0x5a, 0x00
.L_0:


//--------------------- .nv.constant0.triton_poi_fused_add_mul_pow_sqrt_tanh_7 --------------------------
	.section	.nv.constant0.triton_poi_fused_add_mul_pow_sqrt_tanh_7,"a",@progbits
	.sectionflags	@""
	.align	4
.nv.constant0.triton_poi_fused_add_mul_pow_sqrt_tanh_7:
	.zero		548
